	.headerflags	@"EF_CUDA_TEXMODE_UNIFIED EF_CUDA_64BIT_ADDRESS EF_CUDA_ACCELERATORS EF_CUDA_SM90 EF_CUDA_VIRTUAL_SM(EF_CUDA_SM90)"
	.elftype	@"ET_EXEC"


//--------------------- .nv.info                  --------------------------
	.section	.nv.info,"",@"SHT_CUDA_INFO"
	.align	4


	//----- nvinfo : EIATTR_REGCOUNT
	.align		4
        /*0000*/ 	.byte	0x04, 0x2f
        /*0002*/ 	.short	(.L_1 - .L_0)
	.align		4
.L_0:
        /*0004*/ 	.word	index@(triton_per_fused_mean_mul_sigmoid_32)
        /*0008*/ 	.word	0x0000000c


	//----- nvinfo : EIATTR_MIN_STACK_SIZE
	.align		4
.L_1:
        /*000c*/ 	.byte	0x04, 0x12
        /*000e*/ 	.short	(.L_3 - .L_2)
	.align		4
.L_2:
        /*0010*/ 	.word	index@(triton_per_fused_mean_mul_sigmoid_32)
        /*0014*/ 	.word	0x00000000


	//----- nvinfo : EIATTR_FRAME_SIZE
	.align		4
.L_3:
        /*0018*/ 	.byte	0x04, 0x11
        /*001a*/ 	.short	(.L_5 - .L_4)
	.align		4
.L_4:
        /*001c*/ 	.word	index@(triton_per_fused_mean_mul_sigmoid_32)
        /*0020*/ 	.word	0x00000000


	//----- nvinfo : EIATTR_MIN_STACK_SIZE
	.align		4
.L_5:
        /*0024*/ 	.byte	0x04, 0x12
        /*0026*/ 	.short	(.L_7 - .L_6)
	.align		4
.L_6:
        /*0028*/ 	.word	index@(triton_per_fused_mean_mul_sigmoid_32)
        /*002c*/ 	.word	0x00000000
.L_7:


//--------------------- .nv.info.triton_per_fused_mean_mul_sigmoid_32 --------------------------
	.section	.nv.info.triton_per_fused_mean_mul_sigmoid_32,"",@"SHT_CUDA_INFO"
	.sectionflags	@""
	.align	4


	//----- nvinfo : EIATTR_CUDA_API_VERSION
	.align		4
        /*0000*/ 	.byte	0x04, 0x37
        /*0002*/ 	.short	(.L_9 - .L_8)
.L_8:
        /*0004*/ 	.word	0x0000007c


	//----- nvinfo : EIATTR_KPARAM_INFO
	.align		4
.L_9:
        /*0008*/ 	.byte	0x04, 0x17
        /*000a*/ 	.short	(.L_11 - .L_10)
.L_10:
        /*000c*/ 	.word	0x00000000
        /*0010*/ 	.short	0x0003
        /*0012*/ 	.short	0x0014
        /*0014*/ 	.byte	0x00, 0xf0, 0x11, 0x00


	//----- nvinfo : EIATTR_KPARAM_INFO
	.align		4
.L_11:
        /*0018*/ 	.byte	0x04, 0x17
        /*001a*/ 	.short	(.L_13 - .L_12)
.L_12:
        /*001c*/ 	.word	0x00000000
        /*0020*/ 	.short	0x0002
        /*0022*/ 	.short	0x0010
        /*0024*/ 	.byte	0x00, 0xf0, 0x11, 0x00


	//----- nvinfo : EIATTR_KPARAM_INFO
	.align		4
.L_13:
        /*0028*/ 	.byte	0x04, 0x17
        /*002a*/ 	.short	(.L_15 - .L_14)
.L_14:
        /*002c*/ 	.word	0x00000000
        /*0030*/ 	.short	0x0001
        /*0032*/ 	.short	0x0008
        /*0034*/ 	.byte	0x00, 0xf4, 0x21, 0x00


	//----- nvinfo : EIATTR_KPARAM_INFO
	.align		4
.L_15:
        /*0038*/ 	.byte	0x04, 0x17
        /*003a*/ 	.short	(.L_17 - .L_16)
.L_16:
        /*003c*/ 	.word	0x00000000
        /*0040*/ 	.short	0x0000
        /*0042*/ 	.short	0x0000
        /*0044*/ 	.byte	0x00, 0xf4, 0x21, 0x00


	//----- nvinfo : EIATTR_SPARSE_MMA_MASK
	.align		4
.L_17:
        /*0048*/ 	.byte	0x03, 0x50
        /*004a*/ 	.short	0x0000


	//----- nvinfo : EIATTR_MAXREG_COUNT
	.align		4
        /*004c*/ 	.byte	0x03, 0x1b
        /*004e*/ 	.short	0x00ff


	//----- nvinfo : EIATTR_COOP_GROUP_MASK_REGIDS
	.align		4
        /*0050*/ 	.byte	0x04, 0x29
        /*0052*/ 	.short	(.L_19 - .L_18)


	//   ....[0]....
.L_18:
        /*0054*/ 	.word	0xffffffff


	//   ....[1]....
        /*0058*/ 	.word	0xffffffff


	//   ....[2]....
        /*005c*/ 	.word	0xffffffff


	//   ....[3]....
        /*0060*/ 	.word	0xffffffff


	//----- nvinfo : EIATTR_COOP_GROUP_INSTR_OFFSETS
	.align		4
.L_19:
        /*0064*/ 	.byte	0x04, 0x28
        /*0066*/ 	.short	(.L_21 - .L_20)


	//   ....[0]....
.L_20:
        /*0068*/ 	.word	0x00000220


	//   ....[1]....
        /*006c*/ 	.word	0x00000250


	//   ....[2]....
        /*0070*/ 	.word	0x00000270


	//   ....[3]....
        /*0074*/ 	.word	0x000002a0


	//----- nvinfo : EIATTR_EXIT_INSTR_OFFSETS
	.align		4
.L_21:
        /*0078*/ 	.byte	0x04, 0x1c
        /*007a*/ 	.short	(.L_23 - .L_22)


	//   ....[0]....
.L_22:
        /*007c*/ 	.word	0x000002d0


	//   ....[1]....
        /*0080*/ 	.word	0x00000300


	//----- nvinfo : EIATTR_REQNTID
	.align		4
.L_23:
        /*0084*/ 	.byte	0x04, 0x10
        /*0086*/ 	.short	(.L_25 - .L_24)
.L_24:
        /*0088*/ 	.word	0x00000040
        /*008c*/ 	.word	0x00000001
        /*0090*/ 	.word	0x00000001


	//----- nvinfo : EIATTR_CBANK_PARAM_SIZE
	.align		4
.L_25:
        /*0094*/ 	.byte	0x03, 0x19
        /*0096*/ 	.short	0x0018


	//----- nvinfo : EIATTR_PARAM_CBANK
	.align		4
        /*0098*/ 	.byte	0x04, 0x0a
        /*009a*/ 	.short	(.L_27 - .L_26)
	.align		4
.L_26:
        /*009c*/ 	.word	index@(.nv.constant0.triton_per_fused_mean_mul_sigmoid_32)
        /*00a0*/ 	.short	0x0210
        /*00a2*/ 	.short	0x0018


	//----- nvinfo : EIATTR_SW_WAR
	.align		4
.L_27:
        /*00a4*/ 	.byte	0x04, 0x36
        /*00a6*/ 	.short	(.L_29 - .L_28)
.L_28:
        /*00a8*/ 	.word	0x00000008
.L_29:


//--------------------- .nv.callgraph             --------------------------
	.section	.nv.callgraph,"",@"SHT_CUDA_CALLGRAPH"
	.align	4
	.sectionentsize	8
	.align		4
        /*0000*/ 	.word	0x00000000
	.align		4
        /*0004*/ 	.word	0xffffffff
	.align		4
        /*0008*/ 	.word	0x00000000
	.align		4
        /*000c*/ 	.word	0xfffffffe
	.align		4
        /*0010*/ 	.word	0x00000000
	.align		4
        /*0014*/ 	.word	0xfffffffd
	.align		4
        /*0018*/ 	.word	0x00000000
	.align		4
        /*001c*/ 	.word	0xfffffffc


//--------------------- .text.triton_per_fused_mean_mul_sigmoid_32 --------------------------
	.section	.text.triton_per_fused_mean_mul_sigmoid_32,"ax",@progbits
	.sectionflags	@"SHF_BARRIERS=1"
	.align	128
        .global         triton_per_fused_mean_mul_sigmoid_32
        .type           triton_per_fused_mean_mul_sigmoid_32,@function
        .size           triton_per_fused_mean_mul_sigmoid_32,(.L_x_1 - triton_per_fused_mean_mul_sigmoid_32)
        .other          triton_per_fused_mean_mul_sigmoid_32,@"STO_CUDA_ENTRY STV_DEFAULT"
triton_per_fused_mean_mul_sigmoid_32:
.text.triton_per_fused_mean_mul_sigmoid_32:
[----:B------:R-:W0:Y:S02]  /*0000*/  LDC R1, c[0x0][0x28] ;  /* 0x00000a00ff017b82 */ /* 0x000e240000000800 */
[----:B------:R-:W1:Y:S01]  /*0010*/  S2R R0, SR_CTAID.X ;  /* 0x0000000000007919 */ /* 0x000e620000002500 */
[----:B------:R-:W2:Y:S01]  /*0020*/  LDC.64 R2, c[0x0][0x218] ;  /* 0x00008600ff027b82 */ /* 0x000ea20000000a00 */
[----:B------:R-:W-:Y:S01]  /*0030*/  ULDC.64 UR4, c[0x0][0x208] ;  /* 0x0000820000047ab9 */ /* 0x000fe20000000a00 */
[----:B------:R-:W3:Y:S01]  /*0040*/  S2R R8, SR_TID.X ;  /* 0x0000000000087919 */ /* 0x000ee20000002100 */
[C---:B-1----:R-:W-:Y:S01]  /*0050*/  IMAD.HI R4, R0.reuse, 0x38e38e39, RZ ;  /* 0x38e38e3900047827 */ /* 0x042fe200078e02ff */
[----:B------:R-:W-:-:S04]  /*0060*/  ISETP.GE.AND P0, PT, R0, 0x1200, PT ;  /* 0x000012000000780c */ /* 0x000fc80003f06270 */
[----:B------:R-:W-:-:S04]  /*0070*/  SHF.R.U32.HI R5, RZ, 0x1f, R4 ;  /* 0x0000001fff057819 */ /* 0x000fc80000011604 */
[----:B------:R-:W-:Y:S02]  /*0080*/  LEA.HI.SX32 R5, R4, R5, 0x18 ;  /* 0x0000000504057211 */ /* 0x000fe400078fc2ff */
[----:B---3--:R-:W-:-:S03]  /*0090*/  LOP3.LUT R4, R8, 0xf, RZ, 0xc0, !PT ;  /* 0x0000000f08047812 */ /* 0x008fc600078ec0ff */
[----:B------:R-:W-:-:S04]  /*00a0*/  IMAD R7, R5, -0x480, R0 ;  /* 0xfffffb8005077824 */ /* 0x000fc800078e0200 */
[----:B------:R-:W-:-:S04]  /*00b0*/  IMAD R4, R4, 0x480, R7 ;  /* 0x0000048004047824 */ /* 0x000fc800078e0207 */
[----:B------:R-:W-:Y:S01]  /*00c0*/  IMAD R5, R5, 0x4800, R4 ;  /* 0x0000480005057824 */ /* 0x000fe200078e0204 */
[----:B------:R-:W-:-:S03]  /*00d0*/  HFMA2.MMA R4, -RZ, RZ, 0, 0 ;  /* 0x00000000ff047435 */ /* 0x000fc600000001ff */
[----:B--2---:R-:W-:-:S07]  /*00e0*/  IMAD.WIDE R2, R5, 0x4, R2 ;  /* 0x0000000405027825 */ /* 0x004fce00078e0202 */
[----:B------:R1:W2:Y:S02]  /*00f0*/  @!P0 LDG.E R4, desc[UR4][R2.64] ;  /* 0x0000000402048981 */ /* 0x0002a4000c1e1900 */
[----:B-1----:R-:W-:Y:S01]  /*0100*/  MOV R3, 0x3e800000 ;  /* 0x3e80000000037802 */ /* 0x002fe20000000f00 */
[----:B------:R-:W-:Y:S01]  /*0110*/  BAR.SYNC.DEFER_BLOCKING 0x0 ;  /* 0x0000000000007b1d */ /* 0x000fe20000010000 */
[----:B--2---:R-:W-:-:S05]  /*0120*/  SEL R4, R4, RZ, !P0 ;  /* 0x000000ff04047207 */ /* 0x004fca0004000000 */
[----:B------:R-:W-:-:S04]  /*0130*/  FADD R5, RZ, -R4 ;  /* 0x80000004ff057221 */ /* 0x000fc80000000000 */
[----:B------:R-:W-:-:S05]  /*0140*/  FMUL R5, R5, 1.4426950216293334961 ;  /* 0x3fb8aa3b05057820 */ /* 0x000fca0000400000 */
[----:B------:R-:W-:-:S13]  /*0150*/  FSETP.GEU.AND P1, PT, R5, -126, PT ;  /* 0xc2fc00000500780b */ /* 0x000fda0003f2e000 */
[----:B------:R-:W-:-:S04]  /*0160*/  @!P1 FMUL R5, R5, 0.5 ;  /* 0x3f00000005059820 */ /* 0x000fc80000400000 */
[----:B------:R-:W1:Y:S02]  /*0170*/  MUFU.EX2 R6, R5 ;  /* 0x0000000500067308 */ /* 0x000e640000000800 */
[----:B-1----:R-:W-:-:S04]  /*0180*/  @!P1 FMUL R6, R6, R6 ;  /* 0x0000000606069220 */ /* 0x002fc80000400000 */
[----:B------:R-:W-:-:S05]  /*0190*/  FADD R6, R6, 1 ;  /* 0x3f80000006067421 */ /* 0x000fca0000000000 */
[----:B------:R-:W-:-:S04]  /*01a0*/  FSETP.GT.AND P1, PT, R6, 8.50705917302346158658e+37, PT ;  /* 0x7e8000000600780b */ /* 0x000fc80003f24000 */
[----:B------:R-:W-:-:S09]  /*01b0*/  FSEL R3, R3, 1, P1 ;  /* 0x3f80000003037808 */ /* 0x000fd20000800000 */
[----:B------:R-:W-:-:S06]  /*01c0*/  @P1 FMUL R6, R6, 0.25 ;  /* 0x3e80000006061820 */ /* 0x000fcc0000400000 */
[----:B------:R-:W1:Y:S02]  /*01d0*/  MUFU.RCP R6, R6 ;  /* 0x0000000600067308 */ /* 0x000e640000001000 */
[----:B-1----:R-:W-:-:S04]  /*01e0*/  FMUL R3, R6, R3 ;  /* 0x0000000306037220 */ /* 0x002fc80000400000 */
[----:B------:R-:W-:-:S05]  /*01f0*/  FMUL R3, R4, R3 ;  /* 0x0000000304037220 */ /* 0x000fca0000400000 */
[----:B------:R-:W-:Y:S02]  /*0200*/  FSEL R4, R3, RZ, !P0 ;  /* 0x000000ff03047208 */ /* 0x000fe40004000000 */
[----:B------:R-:W-:-:S03]  /*0210*/  LOP3.LUT P0, RZ, R8, 0x3f, RZ, 0xc0, !PT ;  /* 0x0000003f08ff7812 */ /* 0x000fc6000780c0ff */
[----:B------:R-:W1:Y:S01]  /*0220*/  SHFL.BFLY PT, R3, R4, 0x8, 0x1f ;  /* 0x0d001f0004037f89 */ /* 0x000e6200000e0000 */
[----:B------:R-:W-:Y:S01]  /*0230*/  ISETP.LT.AND P0, PT, R0, 0x1200, !P0 ;  /* 0x000012000000780c */ /* 0x000fe20004701270 */
[----:B-1----:R-:W-:-:S05]  /*0240*/  FADD R5, R4, R3 ;  /* 0x0000000304057221 */ /* 0x002fca0000000000 */
[----:B------:R-:W1:Y:S02]  /*0250*/  SHFL.BFLY PT, R2, R5, 0x4, 0x1f ;  /* 0x0c801f0005027f89 */ /* 0x000e6400000e0000 */
[----:B-1----:R-:W-:-:S05]  /*0260*/  FADD R7, R5, R2 ;  /* 0x0000000205077221 */ /* 0x002fca0000000000 */
[----:B------:R-:W1:Y:S02]  /*0270*/  SHFL.BFLY PT, R2, R7, 0x2, 0x1f ;  /* 0x0c401f0007027f89 */ /* 0x000e6400000e0000 */
[----:B-1----:R-:W-:Y:S02]  /*0280*/  FADD R6, R7, R2 ;  /* 0x0000000207067221 */ /* 0x002fe40000000000 */
[----:B------:R-:W1:Y:S03]  /*0290*/  LDC.64 R2, c[0x0][0x210] ;  /* 0x00008400ff027b82 */ /* 0x000e660000000a00 */
[----:B------:R-:W2:Y:S01]  /*02a0*/  SHFL.BFLY PT, R9, R6, 0x1, 0x1f ;  /* 0x0c201f0006097f89 */ /* 0x000ea200000e0000 */
[----:B-1----:R-:W-:-:S04]  /*02b0*/  IMAD.WIDE R2, R0, 0x4, R2 ;  /* 0x0000000400027825 */ /* 0x002fc800078e0202 */
[----:B--2---:R-:W-:Y:S01]  /*02c0*/  FADD R9, R6, R9 ;  /* 0x0000000906097221 */ /* 0x004fe20000000000 */
[----:B------:R-:W-:Y:S06]  /*02d0*/  @!P0 EXIT ;  /* 0x000000000000894d */ /* 0x000fec0003800000 */
[----:B------:R-:W-:-:S05]  /*02e0*/  FMUL R9, R9, 0.0625 ;  /* 0x3d80000009097820 */ /* 0x000fca0000400000 */
[----:B------:R-:W-:Y:S01]  /*02f0*/  STG.E desc[UR4][R2.64], R9 ;  /* 0x0000000902007986 */ /* 0x000fe2000c101904 */
[----:B------:R-:W-:Y:S05]  /*0300*/  EXIT ;  /* 0x000000000000794d */ /* 0x000fea0003800000 */
.L_x_0:
[----:B------:R-:W-:-:S00]  /*0310*/  BRA `(.L_x_0) ;  /* 0xfffffffc00fc7947 */ /* 0x000fc0000383ffff */
[----:B------:R-:W-:-:S00]  /*0320*/  NOP ;  /* 0x0000000000007918 */ /* 0x000fc00000000000 */
        /* <DEDUP_REMOVED lines=13> */
.L_x_1:


//--------------------- .nv.constant0.triton_per_fused_mean_mul_sigmoid_32 --------------------------
	.section	.nv.constant0.triton_per_fused_mean_mul_sigmoid_32,"a",@progbits
	.sectionflags	@""
	.align	4
.nv.constant0.triton_per_fused_mean_mul_sigmoid_32:
	.zero		552
